//
// Generated by NVIDIA NVVM Compiler
//
// Compiler Build ID: CL-36424714
// Cuda compilation tools, release 13.0, V13.0.88
// Based on NVVM 20.0.0
//

.version 9.0
.target sm_100
.address_size 64

	// .globl	_Z13addVectorsGPUPfS_S_i

.visible .entry _Z13addVectorsGPUPfS_S_i(
	.param .u64 .ptr .align 1 _Z13addVectorsGPUPfS_S_i_param_0,
	.param .u64 .ptr .align 1 _Z13addVectorsGPUPfS_S_i_param_1,
	.param .u64 .ptr .align 1 _Z13addVectorsGPUPfS_S_i_param_2,
	.param .u32 _Z13addVectorsGPUPfS_S_i_param_3
)
{
	.reg .pred 	%p<7>;
	.reg .b32 	%r<31>;
	.reg .b32 	%f<16>;
	.reg .b64 	%rd<25>;

	ld.param.u64 	%rd4, [_Z13addVectorsGPUPfS_S_i_param_0];
	ld.param.u64 	%rd5, [_Z13addVectorsGPUPfS_S_i_param_1];
	ld.param.u64 	%rd6, [_Z13addVectorsGPUPfS_S_i_param_2];
	ld.param.u32 	%r12, [_Z13addVectorsGPUPfS_S_i_param_3];
	cvta.to.global.u64 	%rd1, %rd6;
	cvta.to.global.u64 	%rd2, %rd5;
	cvta.to.global.u64 	%rd3, %rd4;
	mov.u32 	%r13, %ctaid.x;
	mov.u32 	%r14, %ntid.x;
	mov.u32 	%r15, %tid.x;
	mad.lo.s32 	%r29, %r13, %r14, %r15;
	mov.u32 	%r16, %nctaid.x;
	mul.lo.s32 	%r2, %r14, %r16;
	setp.ge.s32 	%p1, %r29, %r12;
	@%p1 bra 	$L__BB0_7;
	add.s32 	%r17, %r29, %r2;
	max.s32 	%r18, %r12, %r17;
	setp.lt.s32 	%p2, %r17, %r12;
	selp.u32 	%r19, 1, 0, %p2;
	add.s32 	%r20, %r17, %r19;
	sub.s32 	%r21, %r18, %r20;
	div.u32 	%r22, %r21, %r2;
	add.s32 	%r3, %r22, %r19;
	and.b32  	%r23, %r3, 3;
	setp.eq.s32 	%p3, %r23, 3;
	@%p3 bra 	$L__BB0_4;
	add.s32 	%r24, %r3, 1;
	and.b32  	%r25, %r24, 3;
	neg.s32 	%r27, %r25;
$L__BB0_3:
	.pragma "nounroll";
	mul.wide.s32 	%rd7, %r29, 4;
	add.s64 	%rd8, %rd1, %rd7;
	add.s64 	%rd9, %rd2, %rd7;
	add.s64 	%rd10, %rd3, %rd7;
	ld.global.f32 	%f1, [%rd10];
	ld.global.f32 	%f2, [%rd9];
	add.f32 	%f3, %f1, %f2;
	st.global.f32 	[%rd8], %f3;
	add.s32 	%r29, %r29, %r2;
	add.s32 	%r27, %r27, 1;
	setp.ne.s32 	%p4, %r27, 0;
	@%p4 bra 	$L__BB0_3;
$L__BB0_4:
	setp.lt.u32 	%p5, %r3, 3;
	@%p5 bra 	$L__BB0_7;
	mul.wide.s32 	%rd15, %r2, 4;
	shl.b32 	%r26, %r2, 2;
$L__BB0_6:
	mul.wide.s32 	%rd11, %r29, 4;
	add.s64 	%rd12, %rd3, %rd11;
	ld.global.f32 	%f4, [%rd12];
	add.s64 	%rd13, %rd2, %rd11;
	ld.global.f32 	%f5, [%rd13];
	add.f32 	%f6, %f4, %f5;
	add.s64 	%rd14, %rd1, %rd11;
	st.global.f32 	[%rd14], %f6;
	add.s64 	%rd16, %rd12, %rd15;
	ld.global.f32 	%f7, [%rd16];
	add.s64 	%rd17, %rd13, %rd15;
	ld.global.f32 	%f8, [%rd17];
	add.f32 	%f9, %f7, %f8;
	add.s64 	%rd18, %rd14, %rd15;
	st.global.f32 	[%rd18], %f9;
	add.s64 	%rd19, %rd16, %rd15;
	ld.global.f32 	%f10, [%rd19];
	add.s64 	%rd20, %rd17, %rd15;
	ld.global.f32 	%f11, [%rd20];
	add.f32 	%f12, %f10, %f11;
	add.s64 	%rd21, %rd18, %rd15;
	st.global.f32 	[%rd21], %f12;
	add.s64 	%rd22, %rd19, %rd15;
	ld.global.f32 	%f13, [%rd22];
	add.s64 	%rd23, %rd20, %rd15;
	ld.global.f32 	%f14, [%rd23];
	add.f32 	%f15, %f13, %f14;
	add.s64 	%rd24, %rd21, %rd15;
	st.global.f32 	[%rd24], %f15;
	add.s32 	%r29, %r26, %r29;
	setp.lt.s32 	%p6, %r29, %r12;
	@%p6 bra 	$L__BB0_6;
$L__BB0_7:
	ret;

}


// ===== COMPILED SASS (sm_100) =====

	.target	sm_100

	.elftype	@"ET_EXEC"


//--------------------- .note.nv.tkinfo           --------------------------
	.section	.note.nv.tkinfo,"",@"SHT_NOTE"
	.sectionflags	@"SHF_NOTE_NV_TKINFO"
	.tkinfo
        /*0018*/ 	.word	0x00000002
        /*0030*/ 	.string	""
        /*0030*/ 	.string	"ptxas"
        /*0030*/ 	.string	"Cuda compilation tools, release 13.0, V13.0.88"
        /*0030*/ 	.string	"Build cuda_13.0.r13.0/compiler.36424714_0"
        /*0030*/ 	.string	"-arch sm_100 -m 64 "



//--------------------- .note.nv.cuinfo           --------------------------
	.section	.note.nv.cuinfo,"",@"SHT_NOTE"
	.sectionflags	@"SHF_NOTE_NV_CUINFO"
        /*0018*/ 	.short	0x0002
        /*001a*/ 	.short	0x0064
        /*001c*/ 	.short	0x0082
	.zero		2


//--------------------- .nv.info                  --------------------------
	.section	.nv.info,"",@"SHT_CUDA_INFO"
	.align	4


	//----- nvinfo : EIATTR_REGCOUNT
	.align		4
        /*0000*/ 	.byte	0x04, 0x2f
        /*0002*/ 	.short	(.L_1 - .L_0)
	.align		4
.L_0:
        /*0004*/ 	.word	index@(_Z13addVectorsGPUPfS_S_i)
        /*0008*/ 	.word	0x0000001a


	//----- nvinfo : EIATTR_FRAME_SIZE
	.align		4
.L_1:
        /*000c*/ 	.byte	0x04, 0x11
        /*000e*/ 	.short	(.L_3 - .L_2)
	.align		4
.L_2:
        /*0010*/ 	.word	index@(_Z13addVectorsGPUPfS_S_i)
        /*0014*/ 	.word	0x00000000


	//----- nvinfo : EIATTR_MIN_STACK_SIZE
	.align		4
.L_3:
        /*0018*/ 	.byte	0x04, 0x12
        /*001a*/ 	.short	(.L_5 - .L_4)
	.align		4
.L_4:
        /*001c*/ 	.word	index@(_Z13addVectorsGPUPfS_S_i)
        /*0020*/ 	.word	0x00000000
.L_5:


//--------------------- .nv.compat                --------------------------
	.section	.nv.compat,"",@"SHT_CUDA_COMPAT_INFO"
	.align	4
        /*0000*/ 	.byte	0x02, 0x09, 0x00, 0x00, 0x02, 0x02, 0x01, 0x00, 0x02, 0x05, 0x05, 0x00, 0x03, 0x07, 0x01, 0x01
        /*0010*/ 	.byte	0x02, 0x03, 0x00, 0x00, 0x02, 0x06, 0x01, 0x00, 0x04, 0x0b, 0x08, 0x00, 0x09, 0x00, 0x00, 0x00
        /*0020*/ 	.byte	0x00, 0x00, 0x00, 0x00


//--------------------- .nv.info._Z13addVectorsGPUPfS_S_i --------------------------
	.section	.nv.info._Z13addVectorsGPUPfS_S_i,"",@"SHT_CUDA_INFO"
	.sectionflags	@""
	.align	4


	//----- nvinfo : EIATTR_CUDA_API_VERSION
	.align		4
        /*0000*/ 	.byte	0x04, 0x37
        /*0002*/ 	.short	(.L_7 - .L_6)
.L_6:
        /*0004*/ 	.word	0x00000082


	//----- nvinfo : EIATTR_KPARAM_INFO
	.align		4
.L_7:
        /*0008*/ 	.byte	0x04, 0x17
        /*000a*/ 	.short	(.L_9 - .L_8)
.L_8:
        /*000c*/ 	.word	0x00000000
        /*0010*/ 	.short	0x0003
        /*0012*/ 	.short	0x0018
        /*0014*/ 	.byte	0x00, 0xf0, 0x11, 0x00


	//----- nvinfo : EIATTR_KPARAM_INFO
	.align		4
.L_9:
        /*0018*/ 	.byte	0x04, 0x17
        /*001a*/ 	.short	(.L_11 - .L_10)
.L_10:
        /*001c*/ 	.word	0x00000000
        /*0020*/ 	.short	0x0002
        /*0022*/ 	.short	0x0010
        /*0024*/ 	.byte	0x00, 0xf5, 0x21, 0x00


	//----- nvinfo : EIATTR_KPARAM_INFO
	.align		4
.L_11:
        /*0028*/ 	.byte	0x04, 0x17
        /*002a*/ 	.short	(.L_13 - .L_12)
.L_12:
        /*002c*/ 	.word	0x00000000
        /*0030*/ 	.short	0x0001
        /*0032*/ 	.short	0x0008
        /*0034*/ 	.byte	0x00, 0xf5, 0x21, 0x00


	//----- nvinfo : EIATTR_KPARAM_INFO
	.align		4
.L_13:
        /*0038*/ 	.byte	0x04, 0x17
        /*003a*/ 	.short	(.L_15 - .L_14)
.L_14:
        /*003c*/ 	.word	0x00000000
        /*0040*/ 	.short	0x0000
        /*0042*/ 	.short	0x0000
        /*0044*/ 	.byte	0x00, 0xf5, 0x21, 0x00


	//----- nvinfo : EIATTR_SPARSE_MMA_MASK
	.align		4
.L_15:
        /*0048*/ 	.byte	0x03, 0x50
        /*004a*/ 	.short	0x0000


	//----- nvinfo : EIATTR_MAXREG_COUNT
	.align		4
        /*004c*/ 	.byte	0x03, 0x1b
        /*004e*/ 	.short	0x00ff


	//----- nvinfo : EIATTR_MERCURY_ISA_VERSION
	.align		4
        /*0050*/ 	.byte	0x03, 0x5f
        /*0052*/ 	.short	0x0101


	//----- nvinfo : EIATTR_VRC_CTA_INIT_COUNT
	.align		4
        /*0054*/ 	.byte	0x02, 0x4a
	.zero		1
	.zero		1


	//----- nvinfo : EIATTR_EXIT_INSTR_OFFSETS
	.align		4
        /*0058*/ 	.byte	0x04, 0x1c
        /*005a*/ 	.short	(.L_17 - .L_16)


	//   ....[0]....
.L_16:
        /*005c*/ 	.word	0x00000090


	//   ....[1]....
        /*0060*/ 	.word	0x000003a0


	//   ....[2]....
        /*0064*/ 	.word	0x000005d0


	//----- nvinfo : EIATTR_CRS_STACK_SIZE
	.align		4
.L_17:
        /*0068*/ 	.byte	0x04, 0x1e
        /*006a*/ 	.short	(.L_19 - .L_18)
.L_18:
        /*006c*/ 	.word	0x00000000


	//----- nvinfo : EIATTR_CBANK_PARAM_SIZE
	.align		4
.L_19:
        /*0070*/ 	.byte	0x03, 0x19
        /*0072*/ 	.short	0x001c


	//----- nvinfo : EIATTR_PARAM_CBANK
	.align		4
        /*0074*/ 	.byte	0x04, 0x0a
        /*0076*/ 	.short	(.L_21 - .L_20)
	.align		4
.L_20:
        /*0078*/ 	.word	index@(.nv.constant0._Z13addVectorsGPUPfS_S_i)
        /*007c*/ 	.short	0x0380
        /*007e*/ 	.short	0x001c


	//----- nvinfo : EIATTR_SW_WAR
	.align		4
.L_21:
        /*0080*/ 	.byte	0x04, 0x36
        /*0082*/ 	.short	(.L_23 - .L_22)
.L_22:
        /*0084*/ 	.word	0x00000008
.L_23:


//--------------------- .nv.callgraph             --------------------------
	.section	.nv.callgraph,"",@"SHT_CUDA_CALLGRAPH"
	.align	4
	.sectionentsize	8
	.align		4
        /*0000*/ 	.word	0x00000000
	.align		4
        /*0004*/ 	.word	0xffffffff
	.align		4
        /*0008*/ 	.word	0x00000000
	.align		4
        /*000c*/ 	.word	0xfffffffe
	.align		4
        /*0010*/ 	.word	0x00000000
	.align		4
        /*0014*/ 	.word	0xfffffffd
	.align		4
        /*0018*/ 	.word	0x00000000
	.align		4
        /*001c*/ 	.word	0xfffffffc


//--------------------- .text._Z13addVectorsGPUPfS_S_i --------------------------
	.section	.text._Z13addVectorsGPUPfS_S_i,"ax",@progbits
	.align	128
        .global         _Z13addVectorsGPUPfS_S_i
        .type           _Z13addVectorsGPUPfS_S_i,@function
        .size           _Z13addVectorsGPUPfS_S_i,(.L_x_5 - _Z13addVectorsGPUPfS_S_i)
        .other          _Z13addVectorsGPUPfS_S_i,@"STO_CUDA_ENTRY STV_DEFAULT"
_Z13addVectorsGPUPfS_S_i:
.text._Z13addVectorsGPUPfS_S_i:
[----:B------:R-:W-:Y:S01]  /*0000*/  LDC R1, c[0x0][0x37c] ;  /* 0x0000df00ff017b82 */ /* 0x000fe20000000800 */
[----:B------:R-:W0:Y:S07]  /*0010*/  S2R R3, SR_TID.X ;  /* 0x0000000000037919 */ /* 0x000e2e0000002100 */
[----:B------:R-:W0:Y:S01]  /*0020*/  S2UR UR4, SR_CTAID.X ;  /* 0x00000000000479c3 */ /* 0x000e220000002500 */
[----:B------:R-:W1:Y:S07]  /*0030*/  LDCU UR6, c[0x0][0x398] ;  /* 0x00007300ff0677ac */ /* 0x000e6e0008000800 */
[----:B------:R-:W0:Y:S01]  /*0040*/  LDC R0, c[0x0][0x360] ;  /* 0x0000d800ff007b82 */ /* 0x000e220000000800 */
[----:B------:R-:W2:Y:S01]  /*0050*/  LDCU UR5, c[0x0][0x370] ;  /* 0x00006e00ff0577ac */ /* 0x000ea20008000800 */
[----:B0-----:R-:W-:-:S02]  /*0060*/  IMAD R3, R0, UR4, R3 ;  /* 0x0000000400037c24 */ /* 0x001fc4000f8e0203 */
[----:B--2---:R-:W-:-:S03]  /*0070*/  IMAD R0, R0, UR5, RZ ;  /* 0x0000000500007c24 */ /* 0x004fc6000f8e02ff */
[----:B-1----:R-:W-:-:S13]  /*0080*/  ISETP.GE.AND P0, PT, R3, UR6, PT ;  /* 0x0000000603007c0c */ /* 0x002fda000bf06270 */
[----:B------:R-:W-:Y:S05]  /*0090*/  @P0 EXIT ;  /* 0x000000000000094d */ /* 0x000fea0003800000 */
[----:B------:R-:W0:Y:S01]  /*00a0*/  I2F.U32.RP R8, R0 ;  /* 0x0000000000087306 */ /* 0x000e220000209000 */
[----:B------:R-:W-:Y:S01]  /*00b0*/  IADD3 R2, PT, PT, R0, R3, RZ ;  /* 0x0000000300027210 */ /* 0x000fe20007ffe0ff */
[----:B------:R-:W1:Y:S01]  /*00c0*/  LDCU.64 UR4, c[0x0][0x358] ;  /* 0x00006b00ff0477ac */ /* 0x000e620008000a00 */
[----:B------:R-:W-:Y:S01]  /*00d0*/  IADD3 R9, PT, PT, RZ, -R0, RZ ;  /* 0x80000000ff097210 */ /* 0x000fe20007ffe0ff */
[----:B------:R-:W-:Y:S01]  /*00e0*/  BSSY.RECONVERGENT B0, `(.L_x_0) ;  /* 0x000002b000007945 */ /* 0x000fe20003800200 */
[C---:B------:R-:W-:Y:S02]  /*00f0*/  ISETP.GE.AND P0, PT, R2.reuse, UR6, PT ;  /* 0x0000000602007c0c */ /* 0x040fe4000bf06270 */
[----:B------:R-:W-:Y:S02]  /*0100*/  VIMNMX R7, PT, PT, R2, UR6, !PT ;  /* 0x0000000602077c48 */ /* 0x000fe4000ffe0100 */
[----:B------:R-:W-:Y:S02]  /*0110*/  SEL R6, RZ, 0x1, P0 ;  /* 0x00000001ff067807 */ /* 0x000fe40000000000 */
[----:B------:R-:W-:-:S02]  /*0120*/  ISETP.NE.U32.AND P2, PT, R0, RZ, PT ;  /* 0x000000ff0000720c */ /* 0x000fc40003f45070 */
[----:B------:R-:W-:Y:S01]  /*0130*/  IADD3 R7, PT, PT, R7, -R2, -R6 ;  /* 0x8000000207077210 */ /* 0x000fe20007ffe806 */
[----:B0-----:R-:W0:Y:S02]  /*0140*/  MUFU.RCP R8, R8 ;  /* 0x0000000800087308 */ /* 0x001e240000001000 */
[----:B0-----:R-:W-:-:S06]  /*0150*/  IADD3 R4, PT, PT, R8, 0xffffffe, RZ ;  /* 0x0ffffffe08047810 */ /* 0x001fcc0007ffe0ff */
[----:B------:R0:W2:Y:S02]  /*0160*/  F2I.FTZ.U32.TRUNC.NTZ R5, R4 ;  /* 0x0000000400057305 */ /* 0x0000a4000021f000 */
[----:B0-----:R-:W-:Y:S02]  /*0170*/  HFMA2 R4, -RZ, RZ, 0, 0 ;  /* 0x00000000ff047431 */ /* 0x001fe400000001ff */
[----:B--2---:R-:W-:-:S04]  /*0180*/  IMAD R9, R9, R5, RZ ;  /* 0x0000000509097224 */ /* 0x004fc800078e02ff */
[----:B------:R-:W-:-:S06]  /*0190*/  IMAD.HI.U32 R8, R5, R9, R4 ;  /* 0x0000000905087227 */ /* 0x000fcc00078e0004 */
[----:B------:R-:W-:-:S05]  /*01a0*/  IMAD.HI.U32 R5, R8, R7, RZ ;  /* 0x0000000708057227 */ /* 0x000fca00078e00ff */
[----:B------:R-:W-:-:S05]  /*01b0*/  IADD3 R2, PT, PT, -R5, RZ, RZ ;  /* 0x000000ff05027210 */ /* 0x000fca0007ffe1ff */
[----:B------:R-:W-:-:S05]  /*01c0*/  IMAD R7, R0, R2, R7 ;  /* 0x0000000200077224 */ /* 0x000fca00078e0207 */
[----:B------:R-:W-:-:S13]  /*01d0*/  ISETP.GE.U32.AND P0, PT, R7, R0, PT ;  /* 0x000000000700720c */ /* 0x000fda0003f06070 */
[----:B------:R-:W-:Y:S02]  /*01e0*/  @P0 IADD3 R7, PT, PT, -R0, R7, RZ ;  /* 0x0000000700070210 */ /* 0x000fe40007ffe1ff */
[----:B------:R-:W-:Y:S02]  /*01f0*/  @P0 IADD3 R5, PT, PT, R5, 0x1, RZ ;  /* 0x0000000105050810 */ /* 0x000fe40007ffe0ff */
[----:B------:R-:W-:-:S13]  /*0200*/  ISETP.GE.U32.AND P1, PT, R7, R0, PT ;  /* 0x000000000700720c */ /* 0x000fda0003f26070 */
[----:B------:R-:W-:Y:S02]  /*0210*/  @P1 IADD3 R5, PT, PT, R5, 0x1, RZ ;  /* 0x0000000105051810 */ /* 0x000fe40007ffe0ff */
[----:B------:R-:W-:-:S04]  /*0220*/  @!P2 LOP3.LUT R5, RZ, R0, RZ, 0x33, !PT ;  /* 0x00000000ff05a212 */ /* 0x000fc800078e33ff */
[----:B------:R-:W-:-:S04]  /*0230*/  IADD3 R2, PT, PT, R6, R5, RZ ;  /* 0x0000000506027210 */ /* 0x000fc80007ffe0ff */
[C---:B------:R-:W-:Y:S02]  /*0240*/  LOP3.LUT R4, R2.reuse, 0x3, RZ, 0xc0, !PT ;  /* 0x0000000302047812 */ /* 0x040fe400078ec0ff */
[----:B------:R-:W-:Y:S02]  /*0250*/  ISETP.GE.U32.AND P1, PT, R2, 0x3, PT ;  /* 0x000000030200780c */ /* 0x000fe40003f26070 */
[----:B------:R-:W-:-:S13]  /*0260*/  ISETP.NE.AND P0, PT, R4, 0x3, PT ;  /* 0x000000030400780c */ /* 0x000fda0003f05270 */
[----:B-1----:R-:W-:Y:S05]  /*0270*/  @!P0 BRA `(.L_x_1) ;  /* 0x0000000000448947 */ /* 0x002fea0003800000 */
[----:B------:R-:W0:Y:S01]  /*0280*/  LDC.64 R4, c[0x0][0x390] ;  /* 0x0000e400ff047b82 */ /* 0x000e220000000a00 */
[----:B------:R-:W-:-:S04]  /*0290*/  IADD3 R2, PT, PT, R2, 0x1, RZ ;  /* 0x0000000102027810 */ /* 0x000fc80007ffe0ff */
[----:B------:R-:W-:-:S03]  /*02a0*/  LOP3.LUT R2, R2, 0x3, RZ, 0xc0, !PT ;  /* 0x0000000302027812 */ /* 0x000fc600078ec0ff */
[----:B------:R-:W1:Y:S01]  /*02b0*/  LDC.64 R6, c[0x0][0x380] ;  /* 0x0000e000ff067b82 */ /* 0x000e620000000a00 */
[----:B------:R-:W-:-:S07]  /*02c0*/  IADD3 R2, PT, PT, -R2, RZ, RZ ;  /* 0x000000ff02027210 */ /* 0x000fce0007ffe1ff */
[----:B------:R-:W2:Y:S02]  /*02d0*/  LDC.64 R8, c[0x0][0x388] ;  /* 0x0000e200ff087b82 */ /* 0x000ea40000000a00 */
.L_x_2:
[----:B--2---:R-:W-:-:S04]  /*02e0*/  IMAD.WIDE R12, R3, 0x4, R8 ;  /* 0x00000004030c7825 */ /* 0x004fc800078e0208 */
[C---:B-1----:R-:W-:Y:S02]  /*02f0*/  IMAD.WIDE R14, R3.reuse, 0x4, R6 ;  /* 0x00000004030e7825 */ /* 0x042fe400078e0206 */
[----:B------:R-:W2:Y:S04]  /*0300*/  LDG.E R13, desc[UR4][R12.64] ;  /* 0x000000040c0d7981 */ /* 0x000ea8000c1e1900 */
[----:B------:R-:W2:Y:S01]  /*0310*/  LDG.E R14, desc[UR4][R14.64] ;  /* 0x000000040e0e7981 */ /* 0x000ea2000c1e1900 */
[----:B0--3--:R-:W-:Y:S01]  /*0320*/  IMAD.WIDE R10, R3, 0x4, R4 ;  /* 0x00000004030a7825 */ /* 0x009fe200078e0204 */
[----:B------:R-:W-:Y:S02]  /*0330*/  IADD3 R2, PT, PT, R2, 0x1, RZ ;  /* 0x0000000102027810 */ /* 0x000fe40007ffe0ff */
[----:B------:R-:W-:-:S02]  /*0340*/  IADD3 R3, PT, PT, R0, R3, RZ ;  /* 0x0000000300037210 */ /* 0x000fc40007ffe0ff */
[----:B------:R-:W-:Y:S01]  /*0350*/  ISETP.NE.AND P0, PT, R2, RZ, PT ;  /* 0x000000ff0200720c */ /* 0x000fe20003f05270 */
[----:B--2---:R-:W-:-:S05]  /*0360*/  FADD R17, R14, R13 ;  /* 0x0000000d0e117221 */ /* 0x004fca0000000000 */
[----:B------:R3:W-:Y:S07]  /*0370*/  STG.E desc[UR4][R10.64], R17 ;  /* 0x000000110a007986 */ /* 0x0007ee000c101904 */
[----:B------:R-:W-:Y:S05]  /*0380*/  @P0 BRA `(.L_x_2) ;  /* 0xfffffffc00d40947 */ /* 0x000fea000383ffff */
.L_x_1:
[----:B------:R-:W-:Y:S05]  /*0390*/  BSYNC.RECONVERGENT B0 ;  /* 0x0000000000007941 */ /* 0x000fea0003800200 */
.L_x_0:
[----:B------:R-:W-:Y:S05]  /*03a0*/  @!P1 EXIT ;  /* 0x000000000000994d */ /* 0x000fea0003800000 */
.L_x_3:
[----:B------:R-:W3:Y:S08]  /*03b0*/  LDC.64 R4, c[0x0][0x380] ;  /* 0x0000e000ff047b82 */ /* 0x000ef00000000a00 */
[----:B------:R-:W0:Y:S01]  /*03c0*/  LDC.64 R6, c[0x0][0x388] ;  /* 0x0000e200ff067b82 */ /* 0x000e220000000a00 */
[----:B---3--:R-:W-:-:S07]  /*03d0*/  IMAD.WIDE R10, R3, 0x4, R4 ;  /* 0x00000004030a7825 */ /* 0x008fce00078e0204 */
[----:B------:R-:W1:Y:S01]  /*03e0*/  LDC.64 R4, c[0x0][0x390] ;  /* 0x0000e400ff047b82 */ /* 0x000e620000000a00 */
[----:B--2---:R-:W2:Y:S01]  /*03f0*/  LDG.E R2, desc[UR4][R10.64] ;  /* 0x000000040a027981 */ /* 0x004ea2000c1e1900 */
[----:B0-----:R-:W-:-:S05]  /*0400*/  IMAD.WIDE R12, R3, 0x4, R6 ;  /* 0x00000004030c7825 */ /* 0x001fca00078e0206 */
[----:B------:R-:W2:Y:S01]  /*0410*/  LDG.E R7, desc[UR4][R12.64] ;  /* 0x000000040c077981 */ /* 0x000ea2000c1e1900 */
[----:B-1----:R-:W-:-:S04]  /*0420*/  IMAD.WIDE R16, R3, 0x4, R4 ;  /* 0x0000000403107825 */ /* 0x002fc800078e0204 */
[----:B------:R-:W-:-:S04]  /*0430*/  IMAD.WIDE R4, R0, 0x4, R10 ;  /* 0x0000000400047825 */ /* 0x000fc800078e020a */
[----:B--2---:R-:W-:Y:S01]  /*0440*/  FADD R19, R2, R7 ;  /* 0x0000000702137221 */ /* 0x004fe20000000000 */
[----:B------:R-:W-:-:S04]  /*0450*/  IMAD.WIDE R6, R0, 0x4, R12 ;  /* 0x0000000400067825 */ /* 0x000fc800078e020c */
[----:B------:R0:W-:Y:S04]  /*0460*/  STG.E desc[UR4][R16.64], R19 ;  /* 0x0000001310007986 */ /* 0x0001e8000c101904 */
[----:B------:R-:W2:Y:S04]  /*0470*/  LDG.E R2, desc[UR4][R4.64] ;  /* 0x0000000404027981 */ /* 0x000ea8000c1e1900 */
[----:B------:R-:W2:Y:S01]  /*0480*/  LDG.E R15, desc[UR4][R6.64] ;  /* 0x00000004060f7981 */ /* 0x000ea2000c1e1900 */
[----:B------:R-:W-:-:S04]  /*0490*/  IMAD.WIDE R8, R0, 0x4, R16 ;  /* 0x0000000400087825 */ /* 0x000fc800078e0210 */
[----:B------:R-:W-:-:S04]  /*04a0*/  IMAD.WIDE R10, R0, 0x4, R4 ;  /* 0x00000004000a7825 */ /* 0x000fc800078e0204 */
[----:B------:R-:W-:-:S04]  /*04b0*/  IMAD.WIDE R12, R0, 0x4, R6 ;  /* 0x00000004000c7825 */ /* 0x000fc800078e0206 */
[----:B--2---:R-:W-:-:S05]  /*04c0*/  FADD R21, R2, R15 ;  /* 0x0000000f02157221 */ /* 0x004fca0000000000 */
        /* <DEDUP_REMOVED lines=8> */
[----:B------:R-:W1:Y:S04]  /*0550*/  LDG.E R4, desc[UR4][R4.64] ;  /* 0x0000000404047981 */ /* 0x000e68000c1e1900 */
[----:B------:R-:W1:Y:S01]  /*0560*/  LDG.E R7, desc[UR4][R6.64] ;  /* 0x0000000406077981 */ /* 0x000e62000c1e1900 */
[C---:B0-----:R-:W-:Y:S01]  /*0570*/  IMAD.WIDE R16, R0.reuse, 0x4, R14 ;  /* 0x0000000400107825 */ /* 0x041fe200078e020e */
[----:B------:R-:W-:-:S04]  /*0580*/  LEA R3, R0, R3, 0x2 ;  /* 0x0000000300037211 */ /* 0x000fc800078e10ff */
[----:B------:R-:W-:Y:S01]  /*0590*/  ISETP.GE.AND P0, PT, R3, UR6, PT ;  /* 0x0000000603007c0c */ /* 0x000fe2000bf06270 */
[----:B-1----:R-:W-:-:S05]  /*05a0*/  FADD R9, R4, R7 ;  /* 0x0000000704097221 */ /* 0x002fca0000000000 */
[----:B------:R2:W-:Y:S07]  /*05b0*/  STG.E desc[UR4][R16.64], R9 ;  /* 0x0000000910007986 */ /* 0x0005ee000c101904 */
[----:B------:R-:W-:Y:S05]  /*05c0*/  @!P0 BRA `(.L_x_3) ;  /* 0xfffffffc00788947 */ /* 0x000fea000383ffff */
[----:B------:R-:W-:Y:S05]  /*05d0*/  EXIT ;  /* 0x000000000000794d */ /* 0x000fea0003800000 */
.L_x_4:
[----:B------:R-:W-:-:S00]  /*05e0*/  BRA `(.L_x_4) ;  /* 0xfffffffc00fc7947 */ /* 0x000fc0000383ffff */
[----:B------:R-:W-:-:S00]  /*05f0*/  NOP ;  /* 0x0000000000007918 */ /* 0x000fc00000000000 */
        /* <DEDUP_REMOVED lines=8> */
.L_x_5:


//--------------------- .nv.shared.reserved.0     --------------------------
	.section	.nv.shared.reserved.0,"aw",@nobits
	.weak		__nv_reservedSMEM_offset_0_alias
	.size		__nv_reservedSMEM_offset_0_alias, 0, 64
	.other		__nv_reservedSMEM_offset_0_alias,@"STO_CUDA_RESERVED_SHARED STV_DEFAULT"
__nv_reservedSMEM_offset_0_alias:
	.zero		0
	.zero		64


//--------------------- .nv.constant0._Z13addVectorsGPUPfS_S_i --------------------------
	.section	.nv.constant0._Z13addVectorsGPUPfS_S_i,"a",@progbits
	.sectionflags	@""
	.align	4
.nv.constant0._Z13addVectorsGPUPfS_S_i:
	.zero		924


//--------------------- SYMBOLS --------------------------

	.type		.nv.reservedSmem.offset0,@object
	.size		.nv.reservedSmem.offset0,0x4
